//
// Generated by NVIDIA NVVM Compiler
//
// Compiler Build ID: CL-36424714
// Cuda compilation tools, release 13.0, V13.0.88
// Based on NVVM 20.0.0
//

.version 9.0
.target sm_100
.address_size 64

	// .globl	_Z10array_initPf

.visible .entry _Z10array_initPf(
	.param .u64 .ptr .align 1 _Z10array_initPf_param_0
)
{
	.reg .b32 	%r<4>;
	.reg .b32 	%f<2>;
	.reg .b64 	%rd<5>;

	ld.param.u64 	%rd1, [_Z10array_initPf_param_0];
	cvta.to.global.u64 	%rd2, %rd1;
	mov.u32 	%r1, %ctaid.x;
	mov.u32 	%r2, %tid.x;
	mad.lo.s32 	%r3, %r1, 1000, %r2;
	cvt.rn.f32.s32 	%f1, %r3;
	mul.wide.s32 	%rd3, %r3, 4;
	add.s64 	%rd4, %rd2, %rd3;
	st.global.f32 	[%rd4], %f1;
	ret;

}
	// .globl	_Z4cubePfS_
.visible .entry _Z4cubePfS_(
	.param .u64 .ptr .align 1 _Z4cubePfS__param_0,
	.param .u64 .ptr .align 1 _Z4cubePfS__param_1
)
{
	.reg .b32 	%r<4>;
	.reg .b32 	%f<4>;
	.reg .b64 	%rd<8>;

	ld.param.u64 	%rd1, [_Z4cubePfS__param_0];
	ld.param.u64 	%rd2, [_Z4cubePfS__param_1];
	cvta.to.global.u64 	%rd3, %rd2;
	cvta.to.global.u64 	%rd4, %rd1;
	mov.u32 	%r1, %ctaid.x;
	mov.u32 	%r2, %tid.x;
	mad.lo.s32 	%r3, %r1, 1000, %r2;
	mul.wide.s32 	%rd5, %r3, 4;
	add.s64 	%rd6, %rd4, %rd5;
	ld.global.f32 	%f1, [%rd6];
	mul.f32 	%f2, %f1, %f1;
	mul.f32 	%f3, %f1, %f2;
	add.s64 	%rd7, %rd3, %rd5;
	st.global.f32 	[%rd7], %f3;
	ret;

}


// ===== COMPILED SASS (sm_100) =====

	.target	sm_100

	.elftype	@"ET_EXEC"


//--------------------- .note.nv.tkinfo           --------------------------
	.section	.note.nv.tkinfo,"",@"SHT_NOTE"
	.sectionflags	@"SHF_NOTE_NV_TKINFO"
	.tkinfo
        /*0018*/ 	.word	0x00000002
        /*0030*/ 	.string	""
        /*0030*/ 	.string	"ptxas"
        /*0030*/ 	.string	"Cuda compilation tools, release 13.0, V13.0.88"
        /*0030*/ 	.string	"Build cuda_13.0.r13.0/compiler.36424714_0"
        /*0030*/ 	.string	"-arch sm_100 -m 64 "



//--------------------- .note.nv.cuinfo           --------------------------
	.section	.note.nv.cuinfo,"",@"SHT_NOTE"
	.sectionflags	@"SHF_NOTE_NV_CUINFO"
        /*0018*/ 	.short	0x0002
        /*001a*/ 	.short	0x0064
        /*001c*/ 	.short	0x0082
	.zero		2


//--------------------- .nv.info                  --------------------------
	.section	.nv.info,"",@"SHT_CUDA_INFO"
	.align	4


	//----- nvinfo : EIATTR_REGCOUNT
	.align		4
        /*0000*/ 	.byte	0x04, 0x2f
        /*0002*/ 	.short	(.L_1 - .L_0)
	.align		4
.L_0:
        /*0004*/ 	.word	index@(_Z10array_initPf)
        /*0008*/ 	.word	0x00000008


	//----- nvinfo : EIATTR_FRAME_SIZE
	.align		4
.L_1:
        /*000c*/ 	.byte	0x04, 0x11
        /*000e*/ 	.short	(.L_3 - .L_2)
	.align		4
.L_2:
        /*0010*/ 	.word	index@(_Z10array_initPf)
        /*0014*/ 	.word	0x00000000


	//----- nvinfo : EIATTR_REGCOUNT
	.align		4
.L_3:
        /*0018*/ 	.byte	0x04, 0x2f
        /*001a*/ 	.short	(.L_5 - .L_4)
	.align		4
.L_4:
        /*001c*/ 	.word	index@(_Z4cubePfS_)
        /*0020*/ 	.word	0x0000000c


	//----- nvinfo : EIATTR_FRAME_SIZE
	.align		4
.L_5:
        /*0024*/ 	.byte	0x04, 0x11
        /*0026*/ 	.short	(.L_7 - .L_6)
	.align		4
.L_6:
        /*0028*/ 	.word	index@(_Z4cubePfS_)
        /*002c*/ 	.word	0x00000000


	//----- nvinfo : EIATTR_MIN_STACK_SIZE
	.align		4
.L_7:
        /*0030*/ 	.byte	0x04, 0x12
        /*0032*/ 	.short	(.L_9 - .L_8)
	.align		4
.L_8:
        /*0034*/ 	.word	index@(_Z4cubePfS_)
        /*0038*/ 	.word	0x00000000


	//----- nvinfo : EIATTR_MIN_STACK_SIZE
	.align		4
.L_9:
        /*003c*/ 	.byte	0x04, 0x12
        /*003e*/ 	.short	(.L_11 - .L_10)
	.align		4
.L_10:
        /*0040*/ 	.word	index@(_Z10array_initPf)
        /*0044*/ 	.word	0x00000000
.L_11:


//--------------------- .nv.compat                --------------------------
	.section	.nv.compat,"",@"SHT_CUDA_COMPAT_INFO"
	.align	4
        /*0000*/ 	.byte	0x02, 0x09, 0x00, 0x00, 0x02, 0x02, 0x01, 0x00, 0x02, 0x05, 0x05, 0x00, 0x03, 0x07, 0x01, 0x01
        /*0010*/ 	.byte	0x02, 0x03, 0x00, 0x00, 0x02, 0x06, 0x01, 0x00, 0x04, 0x0b, 0x08, 0x00, 0x09, 0x00, 0x00, 0x00
        /*0020*/ 	.byte	0x00, 0x00, 0x00, 0x00


//--------------------- .nv.info._Z4cubePfS_      --------------------------
	.section	.nv.info._Z4cubePfS_,"",@"SHT_CUDA_INFO"
	.sectionflags	@""
	.align	4


	//----- nvinfo : EIATTR_CUDA_API_VERSION
	.align		4
        /*0000*/ 	.byte	0x04, 0x37
        /*0002*/ 	.short	(.L_13 - .L_12)
.L_12:
        /*0004*/ 	.word	0x00000082


	//----- nvinfo : EIATTR_KPARAM_INFO
	.align		4
.L_13:
        /*0008*/ 	.byte	0x04, 0x17
        /*000a*/ 	.short	(.L_15 - .L_14)
.L_14:
        /*000c*/ 	.word	0x00000000
        /*0010*/ 	.short	0x0001
        /*0012*/ 	.short	0x0008
        /*0014*/ 	.byte	0x00, 0xf5, 0x21, 0x00


	//----- nvinfo : EIATTR_KPARAM_INFO
	.align		4
.L_15:
        /*0018*/ 	.byte	0x04, 0x17
        /*001a*/ 	.short	(.L_17 - .L_16)
.L_16:
        /*001c*/ 	.word	0x00000000
        /*0020*/ 	.short	0x0000
        /*0022*/ 	.short	0x0000
        /*0024*/ 	.byte	0x00, 0xf5, 0x21, 0x00


	//----- nvinfo : EIATTR_SPARSE_MMA_MASK
	.align		4
.L_17:
        /*0028*/ 	.byte	0x03, 0x50
        /*002a*/ 	.short	0x0000


	//----- nvinfo : EIATTR_MAXREG_COUNT
	.align		4
        /*002c*/ 	.byte	0x03, 0x1b
        /*002e*/ 	.short	0x00ff


	//----- nvinfo : EIATTR_MERCURY_ISA_VERSION
	.align		4
        /*0030*/ 	.byte	0x03, 0x5f
        /*0032*/ 	.short	0x0101


	//----- nvinfo : EIATTR_VRC_CTA_INIT_COUNT
	.align		4
        /*0034*/ 	.byte	0x02, 0x4a
	.zero		1
	.zero		1


	//----- nvinfo : EIATTR_EXIT_INSTR_OFFSETS
	.align		4
        /*0038*/ 	.byte	0x04, 0x1c
        /*003a*/ 	.short	(.L_19 - .L_18)


	//   ....[0]....
.L_18:
        /*003c*/ 	.word	0x000000d0


	//----- nvinfo : EIATTR_CBANK_PARAM_SIZE
	.align		4
.L_19:
        /*0040*/ 	.byte	0x03, 0x19
        /*0042*/ 	.short	0x0010


	//----- nvinfo : EIATTR_PARAM_CBANK
	.align		4
        /*0044*/ 	.byte	0x04, 0x0a
        /*0046*/ 	.short	(.L_21 - .L_20)
	.align		4
.L_20:
        /*0048*/ 	.word	index@(.nv.constant0._Z4cubePfS_)
        /*004c*/ 	.short	0x0380
        /*004e*/ 	.short	0x0010


	//----- nvinfo : EIATTR_SW_WAR
	.align		4
.L_21:
        /*0050*/ 	.byte	0x04, 0x36
        /*0052*/ 	.short	(.L_23 - .L_22)
.L_22:
        /*0054*/ 	.word	0x00000008
.L_23:


//--------------------- .nv.info._Z10array_initPf --------------------------
	.section	.nv.info._Z10array_initPf,"",@"SHT_CUDA_INFO"
	.sectionflags	@""
	.align	4


	//----- nvinfo : EIATTR_CUDA_API_VERSION
	.align		4
        /*0000*/ 	.byte	0x04, 0x37
        /*0002*/ 	.short	(.L_25 - .L_24)
.L_24:
        /*0004*/ 	.word	0x00000082


	//----- nvinfo : EIATTR_KPARAM_INFO
	.align		4
.L_25:
        /*0008*/ 	.byte	0x04, 0x17
        /*000a*/ 	.short	(.L_27 - .L_26)
.L_26:
        /*000c*/ 	.word	0x00000000
        /*0010*/ 	.short	0x0000
        /*0012*/ 	.short	0x0000
        /*0014*/ 	.byte	0x00, 0xf5, 0x21, 0x00


	//----- nvinfo : EIATTR_SPARSE_MMA_MASK
	.align		4
.L_27:
        /*0018*/ 	.byte	0x03, 0x50
        /*001a*/ 	.short	0x0000


	//----- nvinfo : EIATTR_MAXREG_COUNT
	.align		4
        /*001c*/ 	.byte	0x03, 0x1b
        /*001e*/ 	.short	0x00ff


	//----- nvinfo : EIATTR_MERCURY_ISA_VERSION
	.align		4
        /*0020*/ 	.byte	0x03, 0x5f
        /*0022*/ 	.short	0x0101


	//----- nvinfo : EIATTR_VRC_CTA_INIT_COUNT
	.align		4
        /*0024*/ 	.byte	0x02, 0x4a
	.zero		1
	.zero		1


	//----- nvinfo : EIATTR_EXIT_INSTR_OFFSETS
	.align		4
        /*0028*/ 	.byte	0x04, 0x1c
        /*002a*/ 	.short	(.L_29 - .L_28)


	//   ....[0]....
.L_28:
        /*002c*/ 	.word	0x00000090


	//----- nvinfo : EIATTR_CBANK_PARAM_SIZE
	.align		4
.L_29:
        /*0030*/ 	.byte	0x03, 0x19
        /*0032*/ 	.short	0x0008


	//----- nvinfo : EIATTR_PARAM_CBANK
	.align		4
        /*0034*/ 	.byte	0x04, 0x0a
        /*0036*/ 	.short	(.L_31 - .L_30)
	.align		4
.L_30:
        /*0038*/ 	.word	index@(.nv.constant0._Z10array_initPf)
        /*003c*/ 	.short	0x0380
        /*003e*/ 	.short	0x0008


	//----- nvinfo : EIATTR_SW_WAR
	.align		4
.L_31:
        /*0040*/ 	.byte	0x04, 0x36
        /*0042*/ 	.short	(.L_33 - .L_32)
.L_32:
        /*0044*/ 	.word	0x00000008
.L_33:


//--------------------- .nv.callgraph             --------------------------
	.section	.nv.callgraph,"",@"SHT_CUDA_CALLGRAPH"
	.align	4
	.sectionentsize	8
	.align		4
        /*0000*/ 	.word	0x00000000
	.align		4
        /*0004*/ 	.word	0xffffffff
	.align		4
        /*0008*/ 	.word	0x00000000
	.align		4
        /*000c*/ 	.word	0xfffffffe
	.align		4
        /*0010*/ 	.word	0x00000000
	.align		4
        /*0014*/ 	.word	0xfffffffd
	.align		4
        /*0018*/ 	.word	0x00000000
	.align		4
        /*001c*/ 	.word	0xfffffffc


//--------------------- .text._Z4cubePfS_         --------------------------
	.section	.text._Z4cubePfS_,"ax",@progbits
	.align	128
        .global         _Z4cubePfS_
        .type           _Z4cubePfS_,@function
        .size           _Z4cubePfS_,(.L_x_2 - _Z4cubePfS_)
        .other          _Z4cubePfS_,@"STO_CUDA_ENTRY STV_DEFAULT"
_Z4cubePfS_:
.text._Z4cubePfS_:
[----:B------:R-:W-:Y:S01]  /*0000*/  LDC R1, c[0x0][0x37c] ;  /* 0x0000df00ff017b82 */ /* 0x000fe20000000800 */
[----:B------:R-:W0:Y:S07]  /*0010*/  S2R R7, SR_CTAID.X ;  /* 0x0000000000077919 */ /* 0x000e2e0000002500 */
[----:B------:R-:W1:Y:S01]  /*0020*/  LDC.64 R2, c[0x0][0x380] ;  /* 0x0000e000ff027b82 */ /* 0x000e620000000a00 */
[----:B------:R-:W2:Y:S01]  /*0030*/  LDCU.64 UR4, c[0x0][0x358] ;  /* 0x00006b00ff0477ac */ /* 0x000ea20008000a00 */
[----:B------:R-:W0:Y:S06]  /*0040*/  S2R R0, SR_TID.X ;  /* 0x0000000000007919 */ /* 0x000e2c0000002100 */
[----:B------:R-:W3:Y:S01]  /*0050*/  LDC.64 R4, c[0x0][0x388] ;  /* 0x0000e200ff047b82 */ /* 0x000ee20000000a00 */
[----:B0-----:R-:W-:-:S04]  /*0060*/  IMAD R7, R7, 0x3e8, R0 ;  /* 0x000003e807077824 */ /* 0x001fc800078e0200 */
[----:B-1----:R-:W-:-:S06]  /*0070*/  IMAD.WIDE R2, R7, 0x4, R2 ;  /* 0x0000000407027825 */ /* 0x002fcc00078e0202 */
[----:B--2---:R-:W2:Y:S01]  /*0080*/  LDG.E R2, desc[UR4][R2.64] ;  /* 0x0000000402027981 */ /* 0x004ea2000c1e1900 */
[----:B---3--:R-:W-:-:S04]  /*0090*/  IMAD.WIDE R4, R7, 0x4, R4 ;  /* 0x0000000407047825 */ /* 0x008fc800078e0204 */
[----:B--2---:R-:W-:-:S04]  /*00a0*/  FMUL R9, R2, R2 ;  /* 0x0000000202097220 */ /* 0x004fc80000400000 */
[----:B------:R-:W-:-:S05]  /*00b0*/  FMUL R9, R2, R9 ;  /* 0x0000000902097220 */ /* 0x000fca0000400000 */
[----:B------:R-:W-:Y:S01]  /*00c0*/  STG.E desc[UR4][R4.64], R9 ;  /* 0x0000000904007986 */ /* 0x000fe2000c101904 */
[----:B------:R-:W-:Y:S05]  /*00d0*/  EXIT ;  /* 0x000000000000794d */ /* 0x000fea0003800000 */
.L_x_0:
[----:B------:R-:W-:-:S00]  /*00e0*/  BRA `(.L_x_0) ;  /* 0xfffffffc00fc7947 */ /* 0x000fc0000383ffff */
[----:B------:R-:W-:-:S00]  /*00f0*/  NOP ;  /* 0x0000000000007918 */ /* 0x000fc00000000000 */
        /* <DEDUP_REMOVED lines=8> */
.L_x_2:


//--------------------- .text._Z10array_initPf    --------------------------
	.section	.text._Z10array_initPf,"ax",@progbits
	.align	128
        .global         _Z10array_initPf
        .type           _Z10array_initPf,@function
        .size           _Z10array_initPf,(.L_x_3 - _Z10array_initPf)
        .other          _Z10array_initPf,@"STO_CUDA_ENTRY STV_DEFAULT"
_Z10array_initPf:
.text._Z10array_initPf:
[----:B------:R-:W-:Y:S01]  /*0000*/  LDC R1, c[0x0][0x37c] ;  /* 0x0000df00ff017b82 */ /* 0x000fe20000000800 */
[----:B------:R-:W0:Y:S07]  /*0010*/  S2R R5, SR_CTAID.X ;  /* 0x0000000000057919 */ /* 0x000e2e0000002500 */
[----:B------:R-:W1:Y:S01]  /*0020*/  LDC.64 R2, c[0x0][0x380] ;  /* 0x0000e000ff027b82 */ /* 0x000e620000000a00 */
[----:B------:R-:W2:Y:S01]  /*0030*/  LDCU.64 UR4, c[0x0][0x358] ;  /* 0x00006b00ff0477ac */ /* 0x000ea20008000a00 */
[----:B------:R-:W0:Y:S02]  /*0040*/  S2R R0, SR_TID.X ;  /* 0x0000000000007919 */ /* 0x000e240000002100 */
[----:B0-----:R-:W-:-:S04]  /*0050*/  IMAD R5, R5, 0x3e8, R0 ;  /* 0x000003e805057824 */ /* 0x001fc800078e0200 */
[----:B-1----:R-:W-:Y:S01]  /*0060*/  IMAD.WIDE R2, R5, 0x4, R2 ;  /* 0x0000000405027825 */ /* 0x002fe200078e0202 */
[----:B------:R-:W-:-:S05]  /*0070*/  I2FP.F32.S32 R5, R5 ;  /* 0x0000000500057245 */ /* 0x000fca0000201400 */
[----:B--2---:R-:W-:Y:S01]  /*0080*/  STG.E desc[UR4][R2.64], R5 ;  /* 0x0000000502007986 */ /* 0x004fe2000c101904 */
[----:B------:R-:W-:Y:S05]  /*0090*/  EXIT ;  /* 0x000000000000794d */ /* 0x000fea0003800000 */
.L_x_1:
        /* <DEDUP_REMOVED lines=14> */
.L_x_3:


//--------------------- .nv.shared.reserved.0     --------------------------
	.section	.nv.shared.reserved.0,"aw",@nobits
	.weak		__nv_reservedSMEM_offset_0_alias
	.size		__nv_reservedSMEM_offset_0_alias, 0, 64
	.other		__nv_reservedSMEM_offset_0_alias,@"STO_CUDA_RESERVED_SHARED STV_DEFAULT"
__nv_reservedSMEM_offset_0_alias:
	.zero		0
	.zero		64


//--------------------- .nv.constant0._Z4cubePfS_ --------------------------
	.section	.nv.constant0._Z4cubePfS_,"a",@progbits
	.sectionflags	@""
	.align	4
.nv.constant0._Z4cubePfS_:
	.zero		912


//--------------------- .nv.constant0._Z10array_initPf --------------------------
	.section	.nv.constant0._Z10array_initPf,"a",@progbits
	.sectionflags	@""
	.align	4
.nv.constant0._Z10array_initPf:
	.zero		904


//--------------------- SYMBOLS --------------------------

	.type		.nv.reservedSmem.offset0,@object
	.size		.nv.reservedSmem.offset0,0x4
